//
// Generated by NVIDIA NVVM Compiler
//
// Compiler Build ID: CL-36424714
// Cuda compilation tools, release 13.0, V13.0.88
// Based on NVVM 20.0.0
//

.version 9.0
.target sm_100
.address_size 64

	// .globl	_Z10checkIndexv
.extern .func  (.param .b32 func_retval0) vprintf
(
	.param .b64 vprintf_param_0,
	.param .b64 vprintf_param_1
)
;
.global .align 1 .b8 $str[82] = {116, 104, 114, 101, 97, 100, 73, 100, 120, 58, 40, 37, 100, 44, 37, 100, 44, 37, 100, 41, 32, 98, 108, 111, 99, 107, 73, 100, 120, 58, 40, 37, 100, 44, 37, 100, 44, 37, 100, 41, 32, 98, 108, 111, 99, 107, 68, 105, 109, 58, 40, 37, 100, 44, 37, 100, 44, 37, 100, 41, 32, 103, 114, 105, 100, 68, 105, 109, 58, 40, 37, 100, 44, 37, 100, 44, 37, 100, 41, 32, 10};

.visible .entry _Z10checkIndexv()
{
	.local .align 16 .b8 	__local_depot0[48];
	.reg .b64 	%SP;
	.reg .b64 	%SPL;
	.reg .b32 	%r<15>;
	.reg .b64 	%rd<5>;

	mov.u64 	%SPL, __local_depot0;
	cvta.local.u64 	%SP, %SPL;
	add.u64 	%rd1, %SP, 0;
	add.u64 	%rd2, %SPL, 0;
	mov.u32 	%r1, %tid.x;
	mov.u32 	%r2, %tid.y;
	mov.u32 	%r3, %tid.z;
	mov.u32 	%r4, %ctaid.x;
	mov.u32 	%r5, %ctaid.y;
	mov.u32 	%r6, %ctaid.z;
	mov.u32 	%r7, %ntid.x;
	mov.u32 	%r8, %ntid.y;
	mov.u32 	%r9, %ntid.z;
	mov.u32 	%r10, %nctaid.x;
	mov.u32 	%r11, %nctaid.y;
	mov.u32 	%r12, %nctaid.z;
	st.local.v4.u32 	[%rd2], {%r1, %r2, %r3, %r4};
	st.local.v4.u32 	[%rd2+16], {%r5, %r6, %r7, %r8};
	st.local.v4.u32 	[%rd2+32], {%r9, %r10, %r11, %r12};
	mov.u64 	%rd3, $str;
	cvta.global.u64 	%rd4, %rd3;
	{ // callseq 0, 0
	.param .b64 param0;
	st.param.b64 	[param0], %rd4;
	.param .b64 param1;
	st.param.b64 	[param1], %rd1;
	.param .b32 retval0;
	call.uni (retval0), 
	vprintf, 
	(
	param0, 
	param1
	);
	ld.param.b32 	%r13, [retval0];
	} // callseq 0
	ret;

}


// ===== COMPILED SASS (sm_100) =====

	.target	sm_100

	.elftype	@"ET_EXEC"


//--------------------- .note.nv.tkinfo           --------------------------
	.section	.note.nv.tkinfo,"",@"SHT_NOTE"
	.sectionflags	@"SHF_NOTE_NV_TKINFO"
	.tkinfo
        /*0018*/ 	.word	0x00000002
        /*0030*/ 	.string	""
        /*0030*/ 	.string	"ptxas"
        /*0030*/ 	.string	"Cuda compilation tools, release 13.0, V13.0.88"
        /*0030*/ 	.string	"Build cuda_13.0.r13.0/compiler.36424714_0"
        /*0030*/ 	.string	"-arch sm_100 -m 64 "



//--------------------- .note.nv.cuinfo           --------------------------
	.section	.note.nv.cuinfo,"",@"SHT_NOTE"
	.sectionflags	@"SHF_NOTE_NV_CUINFO"
        /*0018*/ 	.short	0x0002
        /*001a*/ 	.short	0x0064
        /*001c*/ 	.short	0x0082
	.zero		2


//--------------------- .nv.info                  --------------------------
	.section	.nv.info,"",@"SHT_CUDA_INFO"
	.align	4


	//----- nvinfo : EIATTR_REGCOUNT
	.align		4
        /*0000*/ 	.byte	0x04, 0x2f
        /*0002*/ 	.short	(.L_2 - .L_1)
	.align		4
.L_1:
        /*0004*/ 	.word	index@(_Z10checkIndexv)
        /*0008*/ 	.word	0x00000018


	//----- nvinfo : EIATTR_FRAME_SIZE
	.align		4
.L_2:
        /*000c*/ 	.byte	0x04, 0x11
        /*000e*/ 	.short	(.L_4 - .L_3)
	.align		4
.L_3:
        /*0010*/ 	.word	index@(_Z10checkIndexv)
        /*0014*/ 	.word	0x00000030


	//----- nvinfo : EIATTR_MIN_STACK_SIZE
	.align		4
.L_4:
        /*0018*/ 	.byte	0x04, 0x12
        /*001a*/ 	.short	(.L_6 - .L_5)
	.align		4
.L_5:
        /*001c*/ 	.word	index@(_Z10checkIndexv)
        /*0020*/ 	.word	0x00000030
.L_6:


//--------------------- .nv.compat                --------------------------
	.section	.nv.compat,"",@"SHT_CUDA_COMPAT_INFO"
	.align	4
        /*0000*/ 	.byte	0x02, 0x09, 0x00, 0x00, 0x02, 0x02, 0x01, 0x00, 0x02, 0x05, 0x05, 0x00, 0x03, 0x07, 0x01, 0x01
        /*0010*/ 	.byte	0x02, 0x03, 0x00, 0x00, 0x02, 0x06, 0x01, 0x00, 0x04, 0x0b, 0x08, 0x00, 0x09, 0x00, 0x00, 0x00
        /*0020*/ 	.byte	0x00, 0x00, 0x00, 0x00


//--------------------- .nv.info._Z10checkIndexv  --------------------------
	.section	.nv.info._Z10checkIndexv,"",@"SHT_CUDA_INFO"
	.sectionflags	@""
	.align	4


	//----- nvinfo : EIATTR_CUDA_API_VERSION
	.align		4
        /*0000*/ 	.byte	0x04, 0x37
        /*0002*/ 	.short	(.L_8 - .L_7)
.L_7:
        /*0004*/ 	.word	0x00000082


	//----- nvinfo : EIATTR_SPARSE_MMA_MASK
	.align		4
.L_8:
        /*0008*/ 	.byte	0x03, 0x50
        /*000a*/ 	.short	0x0000


	//----- nvinfo : EIATTR_MAXREG_COUNT
	.align		4
        /*000c*/ 	.byte	0x03, 0x1b
        /*000e*/ 	.short	0x00ff


	//----- nvinfo : EIATTR_EXTERNS
	.align		4
        /*0010*/ 	.byte	0x04, 0x0f
        /*0012*/ 	.short	(.L_10 - .L_9)


	//   ....[0]....
	.align		4
.L_9:
        /*0014*/ 	.word	index@(vprintf)


	//----- nvinfo : EIATTR_MERCURY_ISA_VERSION
	.align		4
.L_10:
        /*0018*/ 	.byte	0x03, 0x5f
        /*001a*/ 	.short	0x0101


	//----- nvinfo : EIATTR_VRC_CTA_INIT_COUNT
	.align		4
        /*001c*/ 	.byte	0x02, 0x4a
	.zero		1
	.zero		1


	//----- nvinfo : EIATTR_SYSCALL_OFFSETS
	.align		4
        /*0020*/ 	.byte	0x04, 0x46
        /*0022*/ 	.short	(.L_12 - .L_11)


	//   ....[0]....
.L_11:
        /*0024*/ 	.word	0x000001b0


	//----- nvinfo : EIATTR_EXIT_INSTR_OFFSETS
	.align		4
.L_12:
        /*0028*/ 	.byte	0x04, 0x1c
        /*002a*/ 	.short	(.L_14 - .L_13)


	//   ....[0]....
.L_13:
        /*002c*/ 	.word	0x000001c0


	//----- nvinfo : EIATTR_SW_WAR
	.align		4
.L_14:
        /*0030*/ 	.byte	0x04, 0x36
        /*0032*/ 	.short	(.L_16 - .L_15)
.L_15:
        /*0034*/ 	.word	0x00000008
.L_16:


//--------------------- .nv.callgraph             --------------------------
	.section	.nv.callgraph,"",@"SHT_CUDA_CALLGRAPH"
	.align	4
	.sectionentsize	8
	.align		4
        /*0000*/ 	.word	0x00000000
	.align		4
        /*0004*/ 	.word	0xffffffff
	.align		4
        /*0008*/ 	.word	index@(_Z10checkIndexv)
	.align		4
        /*000c*/ 	.word	index@(vprintf)
	.align		4
        /*0010*/ 	.word	0x00000000
	.align		4
        /*0014*/ 	.word	0xfffffffe
	.align		4
        /*0018*/ 	.word	0x00000000
	.align		4
        /*001c*/ 	.word	0xfffffffd
	.align		4
        /*0020*/ 	.word	0x00000000
	.align		4
        /*0024*/ 	.word	0xfffffffc


//--------------------- .nv.constant4             --------------------------
	.section	.nv.constant4,"a",@progbits
	.align	8
	.align		8
.nv.constant4:
        /*0000*/ 	.dword	vprintf
	.align		8
        /*0008*/ 	.dword	$str


//--------------------- .text._Z10checkIndexv     --------------------------
	.section	.text._Z10checkIndexv,"ax",@progbits
	.align	128
        .global         _Z10checkIndexv
        .type           _Z10checkIndexv,@function
        .size           _Z10checkIndexv,(.L_x_2 - _Z10checkIndexv)
        .other          _Z10checkIndexv,@"STO_CUDA_ENTRY STV_DEFAULT"
_Z10checkIndexv:
.text._Z10checkIndexv:
[----:B------:R-:W0:Y:S01]  /*0000*/  LDC R1, c[0x0][0x37c] ;  /* 0x0000df00ff017b82 */ /* 0x000e220000000800 */
[----:B------:R-:W1:Y:S01]  /*0010*/  S2R R8, SR_TID.X ;  /* 0x0000000000087919 */ /* 0x000e620000002100 */
[----:B------:R-:W2:Y:S06]  /*0020*/  LDCU UR5, c[0x0][0x2fc] ;  /* 0x00005f80ff0577ac */ /* 0x000eac0008000800 */
[----:B------:R-:W3:Y:S01]  /*0030*/  LDC R14, c[0x0][0x360] ;  /* 0x0000d800ff0e7b82 */ /* 0x000ee20000000800 */
[----:B0-----:R-:W-:Y:S01]  /*0040*/  VIADD R1, R1, 0xffffffd0 ;  /* 0xffffffd001017836 */ /* 0x001fe20000000000 */
[----:B------:R-:W1:Y:S01]  /*0050*/  S2R R9, SR_TID.Y ;  /* 0x0000000000097919 */ /* 0x000e620000002200 */
[----:B------:R-:W-:Y:S01]  /*0060*/  MOV R0, 0x0 ;  /* 0x0000000000007802 */ /* 0x000fe20000000f00 */
[----:B------:R-:W0:Y:S01]  /*0070*/  LDCU UR4, c[0x0][0x2f8] ;  /* 0x00005f00ff0477ac */ /* 0x000e220008000800 */
[----:B------:R-:W1:Y:S03]  /*0080*/  S2R R10, SR_TID.Z ;  /* 0x00000000000a7919 */ /* 0x000e660000002300 */
[----:B------:R-:W3:Y:S01]  /*0090*/  LDC R15, c[0x0][0x364] ;  /* 0x0000d900ff0f7b82 */ /* 0x000ee20000000800 */
[----:B------:R-:W4:Y:S01]  /*00a0*/  LDCU.64 UR6, c[0x4][0x8] ;  /* 0x01000100ff0677ac */ /* 0x000f220008000a00 */
[----:B------:R-:W1:Y:S01]  /*00b0*/  S2R R11, SR_CTAID.X ;  /* 0x00000000000b7919 */ /* 0x000e620000002500 */
[----:B------:R-:W3:Y:S05]  /*00c0*/  S2R R12, SR_CTAID.Y ;  /* 0x00000000000c7919 */ /* 0x000eea0000002600 */
[----:B------:R-:W5:Y:S01]  /*00d0*/  LDC R16, c[0x0][0x368] ;  /* 0x0000da00ff107b82 */ /* 0x000f620000000800 */
[----:B------:R-:W3:Y:S01]  /*00e0*/  S2R R13, SR_CTAID.Z ;  /* 0x00000000000d7919 */ /* 0x000ee20000002700 */
[----:B0-----:R-:W-:-:S06]  /*00f0*/  IADD3 R6, P0, PT, R1, UR4, RZ ;  /* 0x0000000401067c10 */ /* 0x001fcc000ff1e0ff */
[----:B------:R-:W5:Y:S01]  /*0100*/  LDC R17, c[0x0][0x370] ;  /* 0x0000dc00ff117b82 */ /* 0x000f620000000800 */
[----:B----4-:R-:W-:Y:S01]  /*0110*/  IMAD.U32 R4, RZ, RZ, UR6 ;  /* 0x00000006ff047e24 */ /* 0x010fe2000f8e00ff */
[----:B------:R-:W-:Y:S01]  /*0120*/  MOV R5, UR7 ;  /* 0x0000000700057c02 */ /* 0x000fe20008000f00 */
[----:B--2---:R-:W-:-:S05]  /*0130*/  IMAD.X R7, RZ, RZ, UR5, P0 ;  /* 0x00000005ff077e24 */ /* 0x004fca00080e06ff */
[----:B------:R-:W5:Y:S08]  /*0140*/  LDC R18, c[0x0][0x374] ;  /* 0x0000dd00ff127b82 */ /* 0x000f700000000800 */
[----:B------:R-:W5:Y:S01]  /*0150*/  LDC R19, c[0x0][0x378] ;  /* 0x0000de00ff137b82 */ /* 0x000f620000000800 */
[----:B-1----:R0:W-:Y:S07]  /*0160*/  STL.128 [R1], R8 ;  /* 0x0000000801007387 */ /* 0x0021ee0000100c00 */
[----:B------:R0:W1:Y:S01]  /*0170*/  LDC.64 R2, c[0x4][R0] ;  /* 0x0100000000027b82 */ /* 0x0000620000000a00 */
[----:B---3--:R0:W-:Y:S04]  /*0180*/  STL.128 [R1+0x10], R12 ;  /* 0x0000100c01007387 */ /* 0x0081e80000100c00 */
[----:B-----5:R0:W-:Y:S02]  /*0190*/  STL.128 [R1+0x20], R16 ;  /* 0x0000201001007387 */ /* 0x0201e40000100c00 */
[----:B------:R-:W-:-:S07]  /*01a0*/  LEPC R20, `(.L_x_0) ;  /* 0x000000001014794e */ /* 0x000fce0000000000 */
[----:B01----:R-:W-:Y:S05]  /*01b0*/  CALL.ABS.NOINC R2 ;  /* 0x0000000002007343 */ /* 0x003fea0003c00000 */
.L_x_0:
[----:B------:R-:W-:Y:S05]  /*01c0*/  EXIT ;  /* 0x000000000000794d */ /* 0x000fea0003800000 */
.L_x_1:
[----:B------:R-:W-:-:S00]  /*01d0*/  BRA `(.L_x_1) ;  /* 0xfffffffc00fc7947 */ /* 0x000fc0000383ffff */
[----:B------:R-:W-:-:S00]  /*01e0*/  NOP ;  /* 0x0000000000007918 */ /* 0x000fc00000000000 */
        /* <DEDUP_REMOVED lines=9> */
.L_x_2:


//--------------------- .nv.global.init           --------------------------
	.section	.nv.global.init,"aw",@progbits
.nv.global.init:
	.type		$str,@object
	.size		$str,(.L_0 - $str)
$str:
        /*0000*/ 	.byte	0x74, 0x68, 0x72, 0x65, 0x61, 0x64, 0x49, 0x64, 0x78, 0x3a, 0x28, 0x25, 0x64, 0x2c, 0x25, 0x64
        /*0010*/ 	.byte	0x2c, 0x25, 0x64, 0x29, 0x20, 0x62, 0x6c, 0x6f, 0x63, 0x6b, 0x49, 0x64, 0x78, 0x3a, 0x28, 0x25
        /*0020*/ 	.byte	0x64, 0x2c, 0x25, 0x64, 0x2c, 0x25, 0x64, 0x29, 0x20, 0x62, 0x6c, 0x6f, 0x63, 0x6b, 0x44, 0x69
        /*0030*/ 	.byte	0x6d, 0x3a, 0x28, 0x25, 0x64, 0x2c, 0x25, 0x64, 0x2c, 0x25, 0x64, 0x29, 0x20, 0x67, 0x72, 0x69
        /*0040*/ 	.byte	0x64, 0x44, 0x69, 0x6d, 0x3a, 0x28, 0x25, 0x64, 0x2c, 0x25, 0x64, 0x2c, 0x25, 0x64, 0x29, 0x20
        /*0050*/ 	.byte	0x0a, 0x00
.L_0:


//--------------------- .nv.shared.reserved.0     --------------------------
	.section	.nv.shared.reserved.0,"aw",@nobits
	.weak		__nv_reservedSMEM_offset_0_alias
	.size		__nv_reservedSMEM_offset_0_alias, 0, 64
	.other		__nv_reservedSMEM_offset_0_alias,@"STO_CUDA_RESERVED_SHARED STV_DEFAULT"
__nv_reservedSMEM_offset_0_alias:
	.zero		0
	.zero		64


//--------------------- .nv.constant0._Z10checkIndexv --------------------------
	.section	.nv.constant0._Z10checkIndexv,"a",@progbits
	.sectionflags	@""
	.align	4
.nv.constant0._Z10checkIndexv:
	.zero		896


//--------------------- SYMBOLS --------------------------

	.type		.nv.reservedSmem.offset0,@object
	.size		.nv.reservedSmem.offset0,0x4
	.type		vprintf,@function
